	.headerflags	@"EF_CUDA_TEXMODE_UNIFIED EF_CUDA_64BIT_ADDRESS EF_CUDA_ACCELERATORS EF_CUDA_SM90 EF_CUDA_VIRTUAL_SM(EF_CUDA_SM90)"
	.elftype	@"ET_EXEC"


//--------------------- .nv.info                  --------------------------
	.section	.nv.info,"",@"SHT_CUDA_INFO"
	.align	4


	//----- nvinfo : EIATTR_REGCOUNT
	.align		4
        /*0000*/ 	.byte	0x04, 0x2f
        /*0002*/ 	.short	(.L_1 - .L_0)
	.align		4
.L_0:
        /*0004*/ 	.word	index@(triton_poi_fused_cat_relu_1)
        /*0008*/ 	.word	0x00000012


	//----- nvinfo : EIATTR_MIN_STACK_SIZE
	.align		4
.L_1:
        /*000c*/ 	.byte	0x04, 0x12
        /*000e*/ 	.short	(.L_3 - .L_2)
	.align		4
.L_2:
        /*0010*/ 	.word	index@(triton_poi_fused_cat_relu_1)
        /*0014*/ 	.word	0x00000000


	//----- nvinfo : EIATTR_FRAME_SIZE
	.align		4
.L_3:
        /*0018*/ 	.byte	0x04, 0x11
        /*001a*/ 	.short	(.L_5 - .L_4)
	.align		4
.L_4:
        /*001c*/ 	.word	index@(triton_poi_fused_cat_relu_1)
        /*0020*/ 	.word	0x00000000


	//----- nvinfo : EIATTR_MIN_STACK_SIZE
	.align		4
.L_5:
        /*0024*/ 	.byte	0x04, 0x12
        /*0026*/ 	.short	(.L_7 - .L_6)
	.align		4
.L_6:
        /*0028*/ 	.word	index@(triton_poi_fused_cat_relu_1)
        /*002c*/ 	.word	0x00000000
.L_7:


//--------------------- .nv.info.triton_poi_fused_cat_relu_1 --------------------------
	.section	.nv.info.triton_poi_fused_cat_relu_1,"",@"SHT_CUDA_INFO"
	.sectionflags	@""
	.align	4


	//----- nvinfo : EIATTR_CUDA_API_VERSION
	.align		4
        /*0000*/ 	.byte	0x04, 0x37
        /*0002*/ 	.short	(.L_9 - .L_8)
.L_8:
        /*0004*/ 	.word	0x0000007c


	//----- nvinfo : EIATTR_KPARAM_INFO
	.align		4
.L_9:
        /*0008*/ 	.byte	0x04, 0x17
        /*000a*/ 	.short	(.L_11 - .L_10)
.L_10:
        /*000c*/ 	.word	0x00000000
        /*0010*/ 	.short	0x0002
        /*0012*/ 	.short	0x0010
        /*0014*/ 	.byte	0x00, 0xf0, 0x11, 0x00


	//----- nvinfo : EIATTR_KPARAM_INFO
	.align		4
.L_11:
        /*0018*/ 	.byte	0x04, 0x17
        /*001a*/ 	.short	(.L_13 - .L_12)
.L_12:
        /*001c*/ 	.word	0x00000000
        /*0020*/ 	.short	0x0001
        /*0022*/ 	.short	0x0008
        /*0024*/ 	.byte	0x00, 0xf4, 0x21, 0x00


	//----- nvinfo : EIATTR_KPARAM_INFO
	.align		4
.L_13:
        /*0028*/ 	.byte	0x04, 0x17
        /*002a*/ 	.short	(.L_15 - .L_14)
.L_14:
        /*002c*/ 	.word	0x00000000
        /*0030*/ 	.short	0x0000
        /*0032*/ 	.short	0x0000
        /*0034*/ 	.byte	0x00, 0xf4, 0x21, 0x00


	//----- nvinfo : EIATTR_SPARSE_MMA_MASK
	.align		4
.L_15:
        /*0038*/ 	.byte	0x03, 0x50
        /*003a*/ 	.short	0x0000


	//----- nvinfo : EIATTR_MAXREG_COUNT
	.align		4
        /*003c*/ 	.byte	0x03, 0x1b
        /*003e*/ 	.short	0x00ff


	//----- nvinfo : EIATTR_EXIT_INSTR_OFFSETS
	.align		4
        /*0040*/ 	.byte	0x04, 0x1c
        /*0042*/ 	.short	(.L_17 - .L_16)


	//   ....[0]....
.L_16:
        /*0044*/ 	.word	0x00000400


	//----- nvinfo : EIATTR_REQNTID
	.align		4
.L_17:
        /*0048*/ 	.byte	0x04, 0x10
        /*004a*/ 	.short	(.L_19 - .L_18)
.L_18:
        /*004c*/ 	.word	0x00000080
        /*0050*/ 	.word	0x00000001
        /*0054*/ 	.word	0x00000001


	//----- nvinfo : EIATTR_CBANK_PARAM_SIZE
	.align		4
.L_19:
        /*0058*/ 	.byte	0x03, 0x19
        /*005a*/ 	.short	0x0014


	//----- nvinfo : EIATTR_PARAM_CBANK
	.align		4
        /*005c*/ 	.byte	0x04, 0x0a
        /*005e*/ 	.short	(.L_21 - .L_20)
	.align		4
.L_20:
        /*0060*/ 	.word	index@(.nv.constant0.triton_poi_fused_cat_relu_1)
        /*0064*/ 	.short	0x0210
        /*0066*/ 	.short	0x0014


	//----- nvinfo : EIATTR_SW_WAR
	.align		4
.L_21:
        /*0068*/ 	.byte	0x04, 0x36
        /*006a*/ 	.short	(.L_23 - .L_22)
.L_22:
        /*006c*/ 	.word	0x00000008
.L_23:


//--------------------- .nv.callgraph             --------------------------
	.section	.nv.callgraph,"",@"SHT_CUDA_CALLGRAPH"
	.align	4
	.sectionentsize	8
	.align		4
        /*0000*/ 	.word	0x00000000
	.align		4
        /*0004*/ 	.word	0xffffffff
	.align		4
        /*0008*/ 	.word	0x00000000
	.align		4
        /*000c*/ 	.word	0xfffffffe
	.align		4
        /*0010*/ 	.word	0x00000000
	.align		4
        /*0014*/ 	.word	0xfffffffd
	.align		4
        /*0018*/ 	.word	0x00000000
	.align		4
        /*001c*/ 	.word	0xfffffffc


//--------------------- .text.triton_poi_fused_cat_relu_1 --------------------------
	.section	.text.triton_poi_fused_cat_relu_1,"ax",@progbits
	.align	128
        .global         triton_poi_fused_cat_relu_1
        .type           triton_poi_fused_cat_relu_1,@function
        .size           triton_poi_fused_cat_relu_1,(.L_x_1 - triton_poi_fused_cat_relu_1)
        .other          triton_poi_fused_cat_relu_1,@"STO_CUDA_ENTRY STV_DEFAULT"
triton_poi_fused_cat_relu_1:
.text.triton_poi_fused_cat_relu_1:
[----:B------:R-:W-:Y:S01]  /*0000*/  LDC R1, c[0x0][0x28] ;  /* 0x00000a00ff017b82 */ /* 0x000fe20000000800 */
[----:B------:R-:W1:Y:S01]  /*0010*/  S2R R0, SR_TID.X ;  /* 0x0000000000007919 */ /* 0x000e620000002100 */
[----:B------:R-:W-:-:S06]  /*0020*/  ULDC.64 UR4, c[0x0][0x210] ;  /* 0x0000840000047ab9 */ /* 0x000fcc0000000a00 */
[----:B------:R-:W2:Y:S01]  /*0030*/  LDC.64 R14, c[0x0][0x218] ;  /* 0x00008600ff0e7b82 */ /* 0x000ea20000000a00 */
[----:B------:R-:W3:Y:S01]  /*0040*/  S2R R3, SR_CTAID.X ;  /* 0x0000000000037919 */ /* 0x000ee20000002500 */
[----:B-1----:R-:W-:-:S05]  /*0050*/  IMAD.SHL.U32 R0, R0, 0x4, RZ ;  /* 0x0000000400007824 */ /* 0x002fca00078e00ff */
[----:B------:R-:W-:-:S05]  /*0060*/  LOP3.LUT R0, R0, 0x1fc, RZ, 0xc0, !PT ;  /* 0x000001fc00007812 */ /* 0x000fca00078ec0ff */
[----:B---3--:R-:W-:-:S04]  /*0070*/  IMAD R0, R3, 0x200, R0 ;  /* 0x0000020003007824 */ /* 0x008fc800078e0200 */
[----:B------:R-:W-:Y:S01]  /*0080*/  IMAD.HI R7, R0, 0x2aaaaaab, RZ ;  /* 0x2aaaaaab00077827 */ /* 0x000fe200078e02ff */
[----:B------:R-:W-:-:S04]  /*0090*/  SHF.R.S32.HI R3, RZ, 0x1f, R0 ;  /* 0x0000001fff037819 */ /* 0x000fc80000011400 */
[----:B------:R-:W-:Y:S02]  /*00a0*/  LEA.HI R4, R3, R0, RZ, 0x8 ;  /* 0x0000000003047211 */ /* 0x000fe400078f40ff */
[----:B------:R-:W-:Y:S02]  /*00b0*/  SHF.R.U32.HI R8, RZ, 0x1f, R7 ;  /* 0x0000001fff087819 */ /* 0x000fe40000011607 */
[----:B------:R-:W-:Y:S02]  /*00c0*/  SHF.R.S32.HI R5, RZ, 0x8, R4 ;  /* 0x00000008ff057819 */ /* 0x000fe40000011404 */
[----:B------:R-:W-:-:S03]  /*00d0*/  LEA.HI.SX32 R7, R7, R8, 0x15 ;  /* 0x0000000807077211 */ /* 0x000fc600078faaff */
[----:B------:R-:W-:-:S05]  /*00e0*/  IMAD.HI R2, R5, 0x2aaaaaab, RZ ;  /* 0x2aaaaaab05027827 */ /* 0x000fca00078e02ff */
[----:B------:R-:W-:-:S04]  /*00f0*/  SHF.R.U32.HI R3, RZ, 0x1f, R2 ;  /* 0x0000001fff037819 */ /* 0x000fc80000011602 */
[----:B------:R-:W-:Y:S02]  /*0100*/  LEA.HI R6, R2, R3, RZ, 0x1d ;  /* 0x0000000302067211 */ /* 0x000fe400078fe8ff */
[----:B------:R-:W1:Y:S03]  /*0110*/  LDC.64 R2, c[0x0][0x210] ;  /* 0x00008400ff027b82 */ /* 0x000e660000000a00 */
[----:B------:R-:W-:Y:S01]  /*0120*/  IMAD R6, R6, -0x30, R5 ;  /* 0xffffffd006067824 */ /* 0x000fe200078e0205 */
[----:B------:R-:W-:Y:S01]  /*0130*/  LOP3.LUT R5, R4, 0xffffff00, RZ, 0xc0, !PT ;  /* 0xffffff0004057812 */ /* 0x000fe200078ec0ff */
[C---:B------:R-:W-:Y:S02]  /*0140*/  IMAD R4, R7.reuse, 0x1800, RZ ;  /* 0x0000180007047824 */ /* 0x040fe400078e02ff */
[----:B------:R-:W-:Y:S02]  /*0150*/  IMAD.SHL.U32 R8, R6, 0x100, RZ ;  /* 0x0000010006087824 */ /* 0x000fe400078e00ff */
[----:B------:R-:W-:Y:S01]  /*0160*/  IMAD.IADD R5, R0, 0x1, -R5 ;  /* 0x0000000100057824 */ /* 0x000fe200078e0a05 */
[----:B------:R-:W-:Y:S01]  /*0170*/  SHF.R.S32.HI R9, RZ, 0x1f, R4 ;  /* 0x0000001fff097819 */ /* 0x000fe20000011404 */
[----:B------:R-:W-:-:S03]  /*0180*/  IMAD R7, R7, -0x3000, R0 ;  /* 0xffffd00007077824 */ /* 0x000fc600078e0200 */
[----:B------:R-:W-:Y:S01]  /*0190*/  SHF.R.S32.HI R10, RZ, 0x1f, R5 ;  /* 0x0000001fff0a7819 */ /* 0x000fe20000011405 */
[--C-:B------:R-:W-:Y:S01]  /*01a0*/  IMAD.IADD R7, R7, 0x1, R4.reuse ;  /* 0x0000000107077824 */ /* 0x100fe200078e0204 */
[----:B------:R-:W-:Y:S02]  /*01b0*/  IADD3 R5, P0, P1, R8, R5, R4 ;  /* 0x0000000508057210 */ /* 0x000fe4000791e004 */
[----:B------:R-:W-:Y:S02]  /*01c0*/  SHF.R.S32.HI R8, RZ, 0x1f, R8 ;  /* 0x0000001fff087819 */ /* 0x000fe40000011408 */
[----:B------:R-:W-:Y:S02]  /*01d0*/  LEA R12, P2, R5, UR4, 0x2 ;  /* 0x00000004050c7c11 */ /* 0x000fe4000f8410ff */
[----:B------:R-:W-:Y:S02]  /*01e0*/  IADD3.X R8, R8, R10, R9, P0, P1 ;  /* 0x0000000a08087210 */ /* 0x000fe400007e2409 */
[----:B------:R-:W-:-:S02]  /*01f0*/  CS2R R10, SRZ ;  /* 0x00000000000a7805 */ /* 0x000fc4000001ff00 */
[C---:B------:R-:W-:Y:S01]  /*0200*/  ISETP.GT.AND P0, PT, R6.reuse, 0x17, PT ;  /* 0x000000170600780c */ /* 0x040fe20003f04270 */
[----:B-1----:R-:W-:Y:S01]  /*0210*/  IMAD.WIDE R2, R7, 0x4, R2 ;  /* 0x0000000407027825 */ /* 0x002fe200078e0202 */
[----:B------:R-:W-:Y:S02]  /*0220*/  ISETP.GE.AND P1, PT, R6, 0x18, PT ;  /* 0x000000180600780c */ /* 0x000fe40003f26270 */
[----:B------:R-:W-:Y:S02]  /*0230*/  CS2R R6, SRZ ;  /* 0x0000000000067805 */ /* 0x000fe4000001ff00 */
[----:B------:R-:W-:Y:S02]  /*0240*/  LEA.HI.X R13, R5, UR5, R8, 0x2, P2 ;  /* 0x00000005050d7c11 */ /* 0x000fe400090f1408 */
[----:B------:R-:W-:Y:S01]  /*0250*/  CS2R R4, SRZ ;  /* 0x0000000000047805 */ /* 0x000fe2000001ff00 */
[----:B------:R-:W-:Y:S01]  /*0260*/  ULDC.64 UR4, c[0x0][0x208] ;  /* 0x0000820000047ab9 */ /* 0x000fe20000000a00 */
[----:B------:R-:W-:-:S04]  /*0270*/  CS2R R8, SRZ ;  /* 0x0000000000087805 */ /* 0x000fc8000001ff00 */
[----:B------:R-:W3:Y:S04]  /*0280*/  @P0 LDG.E.128 R4, desc[UR4][R12.64+-0x6000] ;  /* 0xffa000040c040981 */ /* 0x000ee8000c1e1d00 */
[----:B------:R2:W4:Y:S02]  /*0290*/  @!P1 LDG.E.128 R8, desc[UR4][R2.64] ;  /* 0x0000000402089981 */ /* 0x000524000c1e1d00 */
[----:B--2---:R-:W-:Y:S01]  /*02a0*/  IMAD.WIDE R2, R0, 0x4, R14 ;  /* 0x0000000400027825 */ /* 0x004fe200078e020e */
[----:B---3--:R-:W-:Y:S02]  /*02b0*/  SEL R7, R7, RZ, P0 ;  /* 0x000000ff07077207 */ /* 0x008fe40000000000 */
[----:B------:R-:W-:Y:S02]  /*02c0*/  SEL R6, R6, RZ, P0 ;  /* 0x000000ff06067207 */ /* 0x000fe40000000000 */
[----:B------:R-:W-:-:S02]  /*02d0*/  SEL R5, R5, RZ, P0 ;  /* 0x000000ff05057207 */ /* 0x000fc40000000000 */
[----:B------:R-:W-:Y:S02]  /*02e0*/  SEL R4, R4, RZ, P0 ;  /* 0x000000ff04047207 */ /* 0x000fe40000000000 */
[----:B----4-:R-:W-:Y:S02]  /*02f0*/  SEL R8, R8, RZ, !P1 ;  /* 0x000000ff08087207 */ /* 0x010fe40004800000 */
[----:B------:R-:W-:Y:S01]  /*0300*/  SEL R9, R9, RZ, !P1 ;  /* 0x000000ff09097207 */ /* 0x000fe20004800000 */
[----:B------:R-:W-:Y:S01]  /*0310*/  @P1 FADD R9, RZ, -R5 ;  /* 0x80000005ff091221 */ /* 0x000fe20000000000 */
[----:B------:R-:W-:Y:S01]  /*0320*/  SEL R10, R10, RZ, !P1 ;  /* 0x000000ff0a0a7207 */ /* 0x000fe20004800000 */
[----:B------:R-:W-:Y:S01]  /*0330*/  @P1 FADD R10, RZ, -R6 ;  /* 0x80000006ff0a1221 */ /* 0x000fe20000000000 */
[----:B------:R-:W-:Y:S01]  /*0340*/  SEL R11, R11, RZ, !P1 ;  /* 0x000000ff0b0b7207 */ /* 0x000fe20004800000 */
[----:B------:R-:W-:Y:S01]  /*0350*/  @P1 FADD R11, RZ, -R7 ;  /* 0x80000007ff0b1221 */ /* 0x000fe20000000000 */
[----:B------:R-:W-:Y:S01]  /*0360*/  @P1 FADD R8, RZ, -R4 ;  /* 0x80000004ff081221 */ /* 0x000fe20000000000 */
[----:B------:R-:W-:-:S02]  /*0370*/  FSETP.GEU.AND P2, PT, R9, RZ, PT ;  /* 0x000000ff0900720b */ /* 0x000fc40003f4e000 */
[----:B------:R-:W-:Y:S02]  /*0380*/  FSETP.GEU.AND P1, PT, R10, RZ, PT ;  /* 0x000000ff0a00720b */ /* 0x000fe40003f2e000 */
[C---:B------:R-:W-:Y:S02]  /*0390*/  FSETP.GEU.AND P0, PT, R11.reuse, RZ, PT ;  /* 0x000000ff0b00720b */ /* 0x040fe40003f0e000 */
[----:B------:R-:W-:Y:S02]  /*03a0*/  FSETP.GEU.AND P3, PT, R8, RZ, PT ;  /* 0x000000ff0800720b */ /* 0x000fe40003f6e000 */
[----:B------:R-:W-:Y:S02]  /*03b0*/  SEL R11, R11, RZ, P0 ;  /* 0x000000ff0b0b7207 */ /* 0x000fe40000000000 */
[----:B------:R-:W-:Y:S02]  /*03c0*/  SEL R10, R10, RZ, P1 ;  /* 0x000000ff0a0a7207 */ /* 0x000fe40000800000 */
[----:B------:R-:W-:-:S02]  /*03d0*/  SEL R9, R9, RZ, P2 ;  /* 0x000000ff09097207 */ /* 0x000fc40001000000 */
[----:B------:R-:W-:-:S05]  /*03e0*/  SEL R8, R8, RZ, P3 ;  /* 0x000000ff08087207 */ /* 0x000fca0001800000 */
[----:B------:R-:W-:Y:S01]  /*03f0*/  STG.E.128 desc[UR4][R2.64], R8 ;  /* 0x0000000802007986 */ /* 0x000fe2000c101d04 */
[----:B------:R-:W-:Y:S05]  /*0400*/  EXIT ;  /* 0x000000000000794d */ /* 0x000fea0003800000 */
.L_x_0:
[----:B------:R-:W-:-:S00]  /*0410*/  BRA `(.L_x_0) ;  /* 0xfffffffc00fc7947 */ /* 0x000fc0000383ffff */
[----:B------:R-:W-:-:S00]  /*0420*/  NOP ;  /* 0x0000000000007918 */ /* 0x000fc00000000000 */
        /* <DEDUP_REMOVED lines=13> */
.L_x_1:


//--------------------- .nv.constant0.triton_poi_fused_cat_relu_1 --------------------------
	.section	.nv.constant0.triton_poi_fused_cat_relu_1,"a",@progbits
	.sectionflags	@""
	.align	4
.nv.constant0.triton_poi_fused_cat_relu_1:
	.zero		548
